//
// Generated by NVIDIA NVVM Compiler
//
// Compiler Build ID: CL-36424714
// Cuda compilation tools, release 13.0, V13.0.88
// Based on NVVM 20.0.0
//

.version 9.0
.target sm_100
.address_size 64

	// .globl	_Z9fooKernelPKiiPi

.visible .entry _Z9fooKernelPKiiPi(
	.param .u64 .ptr .align 1 _Z9fooKernelPKiiPi_param_0,
	.param .u32 _Z9fooKernelPKiiPi_param_1,
	.param .u64 .ptr .align 1 _Z9fooKernelPKiiPi_param_2
)
{
	.reg .pred 	%p<7>;
	.reg .b32 	%r<46>;
	.reg .b64 	%rd<19>;

	ld.param.u64 	%rd4, [_Z9fooKernelPKiiPi_param_0];
	ld.param.u32 	%r12, [_Z9fooKernelPKiiPi_param_1];
	ld.param.u64 	%rd5, [_Z9fooKernelPKiiPi_param_2];
	cvta.to.global.u64 	%rd1, %rd5;
	cvta.to.global.u64 	%rd2, %rd4;
	mov.u32 	%r13, %nctaid.x;
	mov.u32 	%r14, %ntid.x;
	mul.lo.s32 	%r1, %r13, %r14;
	mov.u32 	%r15, %ctaid.x;
	mov.u32 	%r16, %tid.x;
	mad.lo.s32 	%r44, %r15, %r14, %r16;
	setp.ge.s32 	%p1, %r44, %r12;
	@%p1 bra 	$L__BB0_7;
	add.s32 	%r17, %r44, %r1;
	max.s32 	%r18, %r12, %r17;
	setp.lt.s32 	%p2, %r17, %r12;
	selp.u32 	%r19, 1, 0, %p2;
	add.s32 	%r20, %r17, %r19;
	sub.s32 	%r21, %r18, %r20;
	div.u32 	%r22, %r21, %r1;
	add.s32 	%r3, %r22, %r19;
	and.b32  	%r23, %r3, 3;
	setp.eq.s32 	%p3, %r23, 3;
	@%p3 bra 	$L__BB0_4;
	add.s64 	%rd3, %rd2, 4;
	add.s32 	%r24, %r3, 1;
	and.b32  	%r25, %r24, 3;
	neg.s32 	%r42, %r25;
$L__BB0_3:
	.pragma "nounroll";
	mul.wide.s32 	%rd6, %r44, 4;
	add.s64 	%rd7, %rd1, %rd6;
	add.s64 	%rd8, %rd3, %rd6;
	ld.global.u32 	%r26, [%rd8+-4];
	ld.global.u32 	%r27, [%rd8];
	add.s32 	%r28, %r27, %r26;
	st.global.u32 	[%rd7], %r28;
	add.s32 	%r44, %r44, %r1;
	add.s32 	%r42, %r42, 1;
	setp.ne.s32 	%p4, %r42, 0;
	@%p4 bra 	$L__BB0_3;
$L__BB0_4:
	setp.lt.u32 	%p5, %r3, 3;
	@%p5 bra 	$L__BB0_7;
	mul.wide.s32 	%rd12, %r1, 4;
	shl.b32 	%r41, %r1, 2;
$L__BB0_6:
	mul.wide.s32 	%rd9, %r44, 4;
	add.s64 	%rd10, %rd2, %rd9;
	ld.global.u32 	%r29, [%rd10];
	ld.global.u32 	%r30, [%rd10+4];
	add.s32 	%r31, %r30, %r29;
	add.s64 	%rd11, %rd1, %rd9;
	st.global.u32 	[%rd11], %r31;
	add.s64 	%rd13, %rd10, %rd12;
	ld.global.u32 	%r32, [%rd13];
	ld.global.u32 	%r33, [%rd13+4];
	add.s32 	%r34, %r33, %r32;
	add.s64 	%rd14, %rd11, %rd12;
	st.global.u32 	[%rd14], %r34;
	add.s64 	%rd15, %rd13, %rd12;
	ld.global.u32 	%r35, [%rd15];
	ld.global.u32 	%r36, [%rd15+4];
	add.s32 	%r37, %r36, %r35;
	add.s64 	%rd16, %rd14, %rd12;
	st.global.u32 	[%rd16], %r37;
	add.s64 	%rd17, %rd15, %rd12;
	ld.global.u32 	%r38, [%rd17];
	ld.global.u32 	%r39, [%rd17+4];
	add.s32 	%r40, %r39, %r38;
	add.s64 	%rd18, %rd16, %rd12;
	st.global.u32 	[%rd18], %r40;
	add.s32 	%r44, %r41, %r44;
	setp.lt.s32 	%p6, %r44, %r12;
	@%p6 bra 	$L__BB0_6;
$L__BB0_7:
	ret;

}


// ===== COMPILED SASS (sm_100) =====

	.target	sm_100

	.elftype	@"ET_EXEC"


//--------------------- .note.nv.tkinfo           --------------------------
	.section	.note.nv.tkinfo,"",@"SHT_NOTE"
	.sectionflags	@"SHF_NOTE_NV_TKINFO"
	.tkinfo
        /*0018*/ 	.word	0x00000002
        /*0030*/ 	.string	""
        /*0030*/ 	.string	"ptxas"
        /*0030*/ 	.string	"Cuda compilation tools, release 13.0, V13.0.88"
        /*0030*/ 	.string	"Build cuda_13.0.r13.0/compiler.36424714_0"
        /*0030*/ 	.string	"-arch sm_100 -m 64 "



//--------------------- .note.nv.cuinfo           --------------------------
	.section	.note.nv.cuinfo,"",@"SHT_NOTE"
	.sectionflags	@"SHF_NOTE_NV_CUINFO"
        /*0018*/ 	.short	0x0002
        /*001a*/ 	.short	0x0064
        /*001c*/ 	.short	0x0082
	.zero		2


//--------------------- .nv.info                  --------------------------
	.section	.nv.info,"",@"SHT_CUDA_INFO"
	.align	4


	//----- nvinfo : EIATTR_REGCOUNT
	.align		4
        /*0000*/ 	.byte	0x04, 0x2f
        /*0002*/ 	.short	(.L_1 - .L_0)
	.align		4
.L_0:
        /*0004*/ 	.word	index@(_Z9fooKernelPKiiPi)
        /*0008*/ 	.word	0x00000016


	//----- nvinfo : EIATTR_FRAME_SIZE
	.align		4
.L_1:
        /*000c*/ 	.byte	0x04, 0x11
        /*000e*/ 	.short	(.L_3 - .L_2)
	.align		4
.L_2:
        /*0010*/ 	.word	index@(_Z9fooKernelPKiiPi)
        /*0014*/ 	.word	0x00000000


	//----- nvinfo : EIATTR_MIN_STACK_SIZE
	.align		4
.L_3:
        /*0018*/ 	.byte	0x04, 0x12
        /*001a*/ 	.short	(.L_5 - .L_4)
	.align		4
.L_4:
        /*001c*/ 	.word	index@(_Z9fooKernelPKiiPi)
        /*0020*/ 	.word	0x00000000
.L_5:


//--------------------- .nv.compat                --------------------------
	.section	.nv.compat,"",@"SHT_CUDA_COMPAT_INFO"
	.align	4
        /*0000*/ 	.byte	0x02, 0x09, 0x00, 0x00, 0x02, 0x02, 0x01, 0x00, 0x02, 0x05, 0x05, 0x00, 0x03, 0x07, 0x01, 0x01
        /*0010*/ 	.byte	0x02, 0x03, 0x00, 0x00, 0x02, 0x06, 0x01, 0x00, 0x04, 0x0b, 0x08, 0x00, 0x09, 0x00, 0x00, 0x00
        /*0020*/ 	.byte	0x00, 0x00, 0x00, 0x00


//--------------------- .nv.info._Z9fooKernelPKiiPi --------------------------
	.section	.nv.info._Z9fooKernelPKiiPi,"",@"SHT_CUDA_INFO"
	.sectionflags	@""
	.align	4


	//----- nvinfo : EIATTR_CUDA_API_VERSION
	.align		4
        /*0000*/ 	.byte	0x04, 0x37
        /*0002*/ 	.short	(.L_7 - .L_6)
.L_6:
        /*0004*/ 	.word	0x00000082


	//----- nvinfo : EIATTR_KPARAM_INFO
	.align		4
.L_7:
        /*0008*/ 	.byte	0x04, 0x17
        /*000a*/ 	.short	(.L_9 - .L_8)
.L_8:
        /*000c*/ 	.word	0x00000000
        /*0010*/ 	.short	0x0002
        /*0012*/ 	.short	0x0010
        /*0014*/ 	.byte	0x00, 0xf5, 0x21, 0x00


	//----- nvinfo : EIATTR_KPARAM_INFO
	.align		4
.L_9:
        /*0018*/ 	.byte	0x04, 0x17
        /*001a*/ 	.short	(.L_11 - .L_10)
.L_10:
        /*001c*/ 	.word	0x00000000
        /*0020*/ 	.short	0x0001
        /*0022*/ 	.short	0x0008
        /*0024*/ 	.byte	0x00, 0xf0, 0x11, 0x00


	//----- nvinfo : EIATTR_KPARAM_INFO
	.align		4
.L_11:
        /*0028*/ 	.byte	0x04, 0x17
        /*002a*/ 	.short	(.L_13 - .L_12)
.L_12:
        /*002c*/ 	.word	0x00000000
        /*0030*/ 	.short	0x0000
        /*0032*/ 	.short	0x0000
        /*0034*/ 	.byte	0x00, 0xf5, 0x21, 0x00


	//----- nvinfo : EIATTR_SPARSE_MMA_MASK
	.align		4
.L_13:
        /*0038*/ 	.byte	0x03, 0x50
        /*003a*/ 	.short	0x0000


	//----- nvinfo : EIATTR_MAXREG_COUNT
	.align		4
        /*003c*/ 	.byte	0x03, 0x1b
        /*003e*/ 	.short	0x00ff


	//----- nvinfo : EIATTR_MERCURY_ISA_VERSION
	.align		4
        /*0040*/ 	.byte	0x03, 0x5f
        /*0042*/ 	.short	0x0101


	//----- nvinfo : EIATTR_VRC_CTA_INIT_COUNT
	.align		4
        /*0044*/ 	.byte	0x02, 0x4a
	.zero		1
	.zero		1


	//----- nvinfo : EIATTR_EXIT_INSTR_OFFSETS
	.align		4
        /*0048*/ 	.byte	0x04, 0x1c
        /*004a*/ 	.short	(.L_15 - .L_14)


	//   ....[0]....
.L_14:
        /*004c*/ 	.word	0x00000090


	//   ....[1]....
        /*0050*/ 	.word	0x000003a0


	//   ....[2]....
        /*0054*/ 	.word	0x00000580


	//----- nvinfo : EIATTR_CRS_STACK_SIZE
	.align		4
.L_15:
        /*0058*/ 	.byte	0x04, 0x1e
        /*005a*/ 	.short	(.L_17 - .L_16)
.L_16:
        /*005c*/ 	.word	0x00000000


	//----- nvinfo : EIATTR_CBANK_PARAM_SIZE
	.align		4
.L_17:
        /*0060*/ 	.byte	0x03, 0x19
        /*0062*/ 	.short	0x0018


	//----- nvinfo : EIATTR_PARAM_CBANK
	.align		4
        /*0064*/ 	.byte	0x04, 0x0a
        /*0066*/ 	.short	(.L_19 - .L_18)
	.align		4
.L_18:
        /*0068*/ 	.word	index@(.nv.constant0._Z9fooKernelPKiiPi)
        /*006c*/ 	.short	0x0380
        /*006e*/ 	.short	0x0018


	//----- nvinfo : EIATTR_SW_WAR
	.align		4
.L_19:
        /*0070*/ 	.byte	0x04, 0x36
        /*0072*/ 	.short	(.L_21 - .L_20)
.L_20:
        /*0074*/ 	.word	0x00000008
.L_21:


//--------------------- .nv.callgraph             --------------------------
	.section	.nv.callgraph,"",@"SHT_CUDA_CALLGRAPH"
	.align	4
	.sectionentsize	8
	.align		4
        /*0000*/ 	.word	0x00000000
	.align		4
        /*0004*/ 	.word	0xffffffff
	.align		4
        /*0008*/ 	.word	0x00000000
	.align		4
        /*000c*/ 	.word	0xfffffffe
	.align		4
        /*0010*/ 	.word	0x00000000
	.align		4
        /*0014*/ 	.word	0xfffffffd
	.align		4
        /*0018*/ 	.word	0x00000000
	.align		4
        /*001c*/ 	.word	0xfffffffc


//--------------------- .text._Z9fooKernelPKiiPi  --------------------------
	.section	.text._Z9fooKernelPKiiPi,"ax",@progbits
	.align	128
        .global         _Z9fooKernelPKiiPi
        .type           _Z9fooKernelPKiiPi,@function
        .size           _Z9fooKernelPKiiPi,(.L_x_5 - _Z9fooKernelPKiiPi)
        .other          _Z9fooKernelPKiiPi,@"STO_CUDA_ENTRY STV_DEFAULT"
_Z9fooKernelPKiiPi:
.text._Z9fooKernelPKiiPi:
[----:B------:R-:W-:Y:S01]  /*0000*/  LDC R1, c[0x0][0x37c] ;  /* 0x0000df00ff017b82 */ /* 0x000fe20000000800 */
[----:B------:R-:W0:Y:S01]  /*0010*/  S2R R3, SR_TID.X ;  /* 0x0000000000037919 */ /* 0x000e220000002100 */
[----:B------:R-:W1:Y:S06]  /*0020*/  LDCU UR4, c[0x0][0x370] ;  /* 0x00006e00ff0477ac */ /* 0x000e6c0008000800 */
[----:B------:R-:W0:Y:S01]  /*0030*/  S2UR UR5, SR_CTAID.X ;  /* 0x00000000000579c3 */ /* 0x000e220000002500 */
[----:B------:R-:W2:Y:S07]  /*0040*/  LDCU UR6, c[0x0][0x388] ;  /* 0x00007100ff0677ac */ /* 0x000eae0008000800 */
[----:B------:R-:W0:Y:S02]  /*0050*/  LDC R0, c[0x0][0x360] ;  /* 0x0000d800ff007b82 */ /* 0x000e240000000800 */
[----:B0-----:R-:W-:-:S02]  /*0060*/  IMAD R3, R0, UR5, R3 ;  /* 0x0000000500037c24 */ /* 0x001fc4000f8e0203 */
[----:B-1----:R-:W-:-:S03]  /*0070*/  IMAD R0, R0, UR4, RZ ;  /* 0x0000000400007c24 */ /* 0x002fc6000f8e02ff */
[----:B--2---:R-:W-:-:S13]  /*0080*/  ISETP.GE.AND P0, PT, R3, UR6, PT ;  /* 0x0000000603007c0c */ /* 0x004fda000bf06270 */
[----:B------:R-:W-:Y:S05]  /*0090*/  @P0 EXIT ;  /* 0x000000000000094d */ /* 0x000fea0003800000 */
[----:B------:R-:W0:Y:S01]  /*00a0*/  I2F.U32.RP R8, R0 ;  /* 0x0000000000087306 */ /* 0x000e220000209000 */
[C---:B------:R-:W-:Y:S01]  /*00b0*/  IADD3 R2, PT, PT, R0.reuse, R3, RZ ;  /* 0x0000000300027210 */ /* 0x040fe20007ffe0ff */
[----:B------:R-:W-:Y:S01]  /*00c0*/  IMAD.MOV R9, RZ, RZ, -R0 ;  /* 0x000000ffff097224 */ /* 0x000fe200078e0a00 */
[----:B------:R-:W-:Y:S01]  /*00d0*/  ISETP.NE.U32.AND P2, PT, R0, RZ, PT ;  /* 0x000000ff0000720c */ /* 0x000fe20003f45070 */
[----:B------:R-:W1:Y:S01]  /*00e0*/  LDCU.64 UR4, c[0x0][0x358] ;  /* 0x00006b00ff0477ac */ /* 0x000e620008000a00 */
[C---:B------:R-:W-:Y:S01]  /*00f0*/  ISETP.GE.AND P0, PT, R2.reuse, UR6, PT ;  /* 0x0000000602007c0c */ /* 0x040fe2000bf06270 */
[----:B------:R-:W-:Y:S01]  /*0100*/  BSSY.RECONVERGENT B0, `(.L_x_0) ;  /* 0x0000029000007945 */ /* 0x000fe20003800200 */
[----:B------:R-:W-:Y:S02]  /*0110*/  VIMNMX R7, PT, PT, R2, UR6, !PT ;  /* 0x0000000602077c48 */ /* 0x000fe4000ffe0100 */
[----:B------:R-:W-:-:S04]  /*0120*/  SEL R6, RZ, 0x1, P0 ;  /* 0x00000001ff067807 */ /* 0x000fc80000000000 */
[----:B------:R-:W-:Y:S01]  /*0130*/  IADD3 R7, PT, PT, R7, -R2, -R6 ;  /* 0x8000000207077210 */ /* 0x000fe20007ffe806 */
[----:B0-----:R-:W0:Y:S02]  /*0140*/  MUFU.RCP R8, R8 ;  /* 0x0000000800087308 */ /* 0x001e240000001000 */
[----:B0-----:R-:W-:-:S06]  /*0150*/  VIADD R4, R8, 0xffffffe ;  /* 0x0ffffffe08047836 */ /* 0x001fcc0000000000 */
[----:B------:R0:W2:Y:S02]  /*0160*/  F2I.FTZ.U32.TRUNC.NTZ R5, R4 ;  /* 0x0000000400057305 */ /* 0x0000a4000021f000 */
[----:B0-----:R-:W-:Y:S02]  /*0170*/  IMAD.MOV.U32 R4, RZ, RZ, RZ ;  /* 0x000000ffff047224 */ /* 0x001fe400078e00ff */
[----:B--2---:R-:W-:-:S04]  /*0180*/  IMAD R9, R9, R5, RZ ;  /* 0x0000000509097224 */ /* 0x004fc800078e02ff */
[----:B------:R-:W-:-:S06]  /*0190*/  IMAD.HI.U32 R8, R5, R9, R4 ;  /* 0x0000000905087227 */ /* 0x000fcc00078e0004 */
[----:B------:R-:W-:-:S05]  /*01a0*/  IMAD.HI.U32 R5, R8, R7, RZ ;  /* 0x0000000708057227 */ /* 0x000fca00078e00ff */
[----:B------:R-:W-:-:S05]  /*01b0*/  IADD3 R2, PT, PT, -R5, RZ, RZ ;  /* 0x000000ff05027210 */ /* 0x000fca0007ffe1ff */
[----:B------:R-:W-:-:S05]  /*01c0*/  IMAD R7, R0, R2, R7 ;  /* 0x0000000200077224 */ /* 0x000fca00078e0207 */
[----:B------:R-:W-:-:S13]  /*01d0*/  ISETP.GE.U32.AND P0, PT, R7, R0, PT ;  /* 0x000000000700720c */ /* 0x000fda0003f06070 */
[----:B------:R-:W-:Y:S01]  /*01e0*/  @P0 IMAD.IADD R7, R7, 0x1, -R0 ;  /* 0x0000000107070824 */ /* 0x000fe200078e0a00 */
[----:B------:R-:W-:-:S04]  /*01f0*/  @P0 IADD3 R5, PT, PT, R5, 0x1, RZ ;  /* 0x0000000105050810 */ /* 0x000fc80007ffe0ff */
[----:B------:R-:W-:-:S13]  /*0200*/  ISETP.GE.U32.AND P1, PT, R7, R0, PT ;  /* 0x000000000700720c */ /* 0x000fda0003f26070 */
[----:B------:R-:W-:Y:S01]  /*0210*/  @P1 VIADD R5, R5, 0x1 ;  /* 0x0000000105051836 */ /* 0x000fe20000000000 */
[----:B------:R-:W-:-:S04]  /*0220*/  @!P2 LOP3.LUT R5, RZ, R0, RZ, 0x33, !PT ;  /* 0x00000000ff05a212 */ /* 0x000fc800078e33ff */
[----:B------:R-:W-:-:S04]  /*0230*/  IADD3 R2, PT, PT, R6, R5, RZ ;  /* 0x0000000506027210 */ /* 0x000fc80007ffe0ff */
[C---:B------:R-:W-:Y:S02]  /*0240*/  LOP3.LUT R4, R2.reuse, 0x3, RZ, 0xc0, !PT ;  /* 0x0000000302047812 */ /* 0x040fe400078ec0ff */
[----:B------:R-:W-:Y:S02]  /*0250*/  ISETP.GE.U32.AND P0, PT, R2, 0x3, PT ;  /* 0x000000030200780c */ /* 0x000fe40003f06070 */
[----:B------:R-:W-:-:S13]  /*0260*/  ISETP.NE.AND P1, PT, R4, 0x3, PT ;  /* 0x000000030400780c */ /* 0x000fda0003f25270 */
[----:B-1----:R-:W-:Y:S05]  /*0270*/  @!P1 BRA `(.L_x_1) ;  /* 0x0000000000449947 */ /* 0x002fea0003800000 */
[----:B------:R-:W0:Y:S01]  /*0280*/  LDC.64 R8, c[0x0][0x380] ;  /* 0x0000e000ff087b82 */ /* 0x000e220000000a00 */
[----:B------:R-:W-:-:S05]  /*0290*/  VIADD R2, R2, 0x1 ;  /* 0x0000000102027836 */ /* 0x000fca0000000000 */
[----:B------:R-:W-:Y:S02]  /*02a0*/  LOP3.LUT R2, R2, 0x3, RZ, 0xc0, !PT ;  /* 0x0000000302027812 */ /* 0x000fe400078ec0ff */
[----:B------:R-:W1:Y:S03]  /*02b0*/  LDC.64 R10, c[0x0][0x390] ;  /* 0x0000e400ff0a7b82 */ /* 0x000e660000000a00 */
[----:B------:R-:W-:Y:S01]  /*02c0*/  IMAD.MOV R2, RZ, RZ, -R2 ;  /* 0x000000ffff027224 */ /* 0x000fe200078e0a02 */
[----:B0-----:R-:W-:-:S04]  /*02d0*/  IADD3 R8, P1, PT, R8, 0x4, RZ ;  /* 0x0000000408087810 */ /* 0x001fc80007f3e0ff */
[----:B------:R-:W-:-:S09]  /*02e0*/  IADD3.X R9, PT, PT, RZ, R9, RZ, P1, !PT ;  /* 0x00000009ff097210 */ /* 0x000fd20000ffe4ff */
.L_x_2:
[----:B------:R-:W-:-:S05]  /*02f0*/  IMAD.WIDE R6, R3, 0x4, R8 ;  /* 0x0000000403067825 */ /* 0x000fca00078e0208 */
[----:B------:R-:W2:Y:S04]  /*0300*/  LDG.E R12, desc[UR4][R6.64+-0x4] ;  /* 0xfffffc04060c7981 */ /* 0x000ea8000c1e1900 */
[----:B0-----:R-:W2:Y:S01]  /*0310*/  LDG.E R13, desc[UR4][R6.64] ;  /* 0x00000004060d7981 */ /* 0x001ea2000c1e1900 */
[----:B-1----:R-:W-:Y:S01]  /*0320*/  IMAD.WIDE R4, R3, 0x4, R10 ;  /* 0x0000000403047825 */ /* 0x002fe200078e020a */
[----:B------:R-:W-:-:S03]  /*0330*/  IADD3 R3, PT, PT, R0, R3, RZ ;  /* 0x0000000300037210 */ /* 0x000fc60007ffe0ff */
[----:B------:R-:W-:-:S05]  /*0340*/  VIADD R2, R2, 0x1 ;  /* 0x0000000102027836 */ /* 0x000fca0000000000 */
[----:B------:R-:W-:Y:S02]  /*0350*/  ISETP.NE.AND P1, PT, R2, RZ, PT ;  /* 0x000000ff0200720c */ /* 0x000fe40003f25270 */
[----:B--2---:R-:W-:-:S05]  /*0360*/  IADD3 R13, PT, PT, R12, R13, RZ ;  /* 0x0000000d0c0d7210 */ /* 0x004fca0007ffe0ff */
[----:B------:R0:W-:Y:S06]  /*0370*/  STG.E desc[UR4][R4.64], R13 ;  /* 0x0000000d04007986 */ /* 0x0001ec000c101904 */
[----:B------:R-:W-:Y:S05]  /*0380*/  @P1 BRA `(.L_x_2) ;  /* 0xfffffffc00d81947 */ /* 0x000fea000383ffff */
.L_x_1:
[----:B------:R-:W-:Y:S05]  /*0390*/  BSYNC.RECONVERGENT B0 ;  /* 0x0000000000007941 */ /* 0x000fea0003800200 */
.L_x_0:
[----:B------:R-:W-:Y:S05]  /*03a0*/  @!P0 EXIT ;  /* 0x000000000000894d */ /* 0x000fea0003800000 */
.L_x_3:
[----:B01----:R-:W0:Y:S08]  /*03b0*/  LDC.64 R4, c[0x0][0x380] ;  /* 0x0000e000ff047b82 */ /* 0x003e300000000a00 */
[----:B------:R-:W1:Y:S01]  /*03c0*/  LDC.64 R6, c[0x0][0x390] ;  /* 0x0000e400ff067b82 */ /* 0x000e620000000a00 */
[----:B0-----:R-:W-:-:S05]  /*03d0*/  IMAD.WIDE R4, R3, 0x4, R4 ;  /* 0x0000000403047825 */ /* 0x001fca00078e0204 */
[----:B------:R-:W2:Y:S04]  /*03e0*/  LDG.E R2, desc[UR4][R4.64] ;  /* 0x0000000404027981 */ /* 0x000ea8000c1e1900 */
[----:B------:R-:W2:Y:S01]  /*03f0*/  LDG.E R9, desc[UR4][R4.64+0x4] ;  /* 0x0000040404097981 */ /* 0x000ea2000c1e1900 */
[----:B-1----:R-:W-:-:S04]  /*0400*/  IMAD.WIDE R12, R3, 0x4, R6 ;  /* 0x00000004030c7825 */ /* 0x002fc800078e0206 */
[----:B------:R-:W-:-:S04]  /*0410*/  IMAD.WIDE R6, R0, 0x4, R4 ;  /* 0x0000000400067825 */ /* 0x000fc800078e0204 */
[----:B--2---:R-:W-:-:S05]  /*0420*/  IMAD.IADD R15, R2, 0x1, R9 ;  /* 0x00000001020f7824 */ /* 0x004fca00078e0209 */
[----:B------:R0:W-:Y:S04]  /*0430*/  STG.E desc[UR4][R12.64], R15 ;  /* 0x0000000f0c007986 */ /* 0x0001e8000c101904 */
[----:B------:R-:W2:Y:S04]  /*0440*/  LDG.E R2, desc[UR4][R6.64] ;  /* 0x0000000406027981 */ /* 0x000ea8000c1e1900 */
[----:B------:R-:W2:Y:S01]  /*0450*/  LDG.E R11, desc[UR4][R6.64+0x4] ;  /* 0x00000404060b7981 */ /* 0x000ea2000c1e1900 */
[----:B------:R-:W-:Y:S01]  /*0460*/  IMAD.WIDE R8, R0, 0x4, R12 ;  /* 0x0000000400087825 */ /* 0x000fe200078e020c */
[----:B--2---:R-:W-:-:S03]  /*0470*/  IADD3 R17, PT, PT, R2, R11, RZ ;  /* 0x0000000b02117210 */ /* 0x004fc60007ffe0ff */
[C---:B------:R-:W-:Y:S02]  /*0480*/  IMAD.WIDE R10, R0.reuse, 0x4, R6 ;  /* 0x00000004000a7825 */ /* 0x040fe400078e0206 */
[----:B------:R1:W-:Y:S04]  /*0490*/  STG.E desc[UR4][R8.64], R17 ;  /* 0x0000001108007986 */ /* 0x0003e8000c101904 */
[----:B------:R-:W2:Y:S04]  /*04a0*/  LDG.E R2, desc[UR4][R10.64] ;  /* 0x000000040a027981 */ /* 0x000ea8000c1e1900 */
[----:B------:R-:W2:Y:S01]  /*04b0*/  LDG.E R19, desc[UR4][R10.64+0x4] ;  /* 0x000004040a137981 */ /* 0x000ea2000c1e1900 */
[----:B------:R-:W-:-:S04]  /*04c0*/  IMAD.WIDE R4, R0, 0x4, R8 ;  /* 0x0000000400047825 */ /* 0x000fc800078e0208 */
[----:B0-----:R-:W-:-:S04]  /*04d0*/  IMAD.WIDE R12, R0, 0x4, R10 ;  /* 0x00000004000c7825 */ /* 0x001fc800078e020a */
[----:B--2---:R-:W-:-:S05]  /*04e0*/  IMAD.IADD R19, R2, 0x1, R19 ;  /* 0x0000000102137824 */ /* 0x004fca00078e0213 */
[----:B------:R1:W-:Y:S04]  /*04f0*/  STG.E desc[UR4][R4.64], R19 ;  /* 0x0000001304007986 */ /* 0x0003e8000c101904 */
[----:B------:R-:W2:Y:S04]  /*0500*/  LDG.E R2, desc[UR4][R12.64] ;  /* 0x000000040c027981 */ /* 0x000ea8000c1e1900 */
[----:B------:R-:W2:Y:S01]  /*0510*/  LDG.E R15, desc[UR4][R12.64+0x4] ;  /* 0x000004040c0f7981 */ /* 0x000ea2000c1e1900 */
[C---:B------:R-:W-:Y:S01]  /*0520*/  IMAD.WIDE R6, R0.reuse, 0x4, R4 ;  /* 0x0000000400067825 */ /* 0x040fe200078e0204 */
[----:B------:R-:W-:-:S04]  /*0530*/  LEA R3, R0, R3, 0x2 ;  /* 0x0000000300037211 */ /* 0x000fc800078e10ff */
[----:B------:R-:W-:Y:S02]  /*0540*/  ISETP.GE.AND P0, PT, R3, UR6, PT ;  /* 0x0000000603007c0c */ /* 0x000fe4000bf06270 */
[----:B--2---:R-:W-:-:S05]  /*0550*/  IADD3 R15, PT, PT, R2, R15, RZ ;  /* 0x0000000f020f7210 */ /* 0x004fca0007ffe0ff */
[----:B------:R1:W-:Y:S06]  /*0560*/  STG.E desc[UR4][R6.64], R15 ;  /* 0x0000000f06007986 */ /* 0x0003ec000c101904 */
[----:B------:R-:W-:Y:S05]  /*0570*/  @!P0 BRA `(.L_x_3) ;  /* 0xfffffffc008c8947 */ /* 0x000fea000383ffff */
[----:B------:R-:W-:Y:S05]  /*0580*/  EXIT ;  /* 0x000000000000794d */ /* 0x000fea0003800000 */
.L_x_4:
[----:B------:R-:W-:-:S00]  /*0590*/  BRA `(.L_x_4) ;  /* 0xfffffffc00fc7947 */ /* 0x000fc0000383ffff */
[----:B------:R-:W-:-:S00]  /*05a0*/  NOP ;  /* 0x0000000000007918 */ /* 0x000fc00000000000 */
        /* <DEDUP_REMOVED lines=13> */
.L_x_5:


//--------------------- .nv.shared.reserved.0     --------------------------
	.section	.nv.shared.reserved.0,"aw",@nobits
	.weak		__nv_reservedSMEM_offset_0_alias
	.size		__nv_reservedSMEM_offset_0_alias, 0, 64
	.other		__nv_reservedSMEM_offset_0_alias,@"STO_CUDA_RESERVED_SHARED STV_DEFAULT"
__nv_reservedSMEM_offset_0_alias:
	.zero		0
	.zero		64


//--------------------- .nv.constant0._Z9fooKernelPKiiPi --------------------------
	.section	.nv.constant0._Z9fooKernelPKiiPi,"a",@progbits
	.sectionflags	@""
	.align	4
.nv.constant0._Z9fooKernelPKiiPi:
	.zero		920


//--------------------- SYMBOLS --------------------------

	.type		.nv.reservedSmem.offset0,@object
	.size		.nv.reservedSmem.offset0,0x4
